//
// Generated by NVIDIA NVVM Compiler
//
// Compiler Build ID: CL-36424714
// Cuda compilation tools, release 13.0, V13.0.88
// Based on NVVM 20.0.0
//

.version 9.0
.target sm_100
.address_size 64

	// .globl	_Z2SSPiS_i

.visible .entry _Z2SSPiS_i(
	.param .u64 .ptr .align 1 _Z2SSPiS_i_param_0,
	.param .u64 .ptr .align 1 _Z2SSPiS_i_param_1,
	.param .u32 _Z2SSPiS_i_param_2
)
{
	.reg .pred 	%p<86>;
	.reg .b32 	%r<100>;
	.reg .b64 	%rd<23>;

	ld.param.u64 	%rd8, [_Z2SSPiS_i_param_0];
	ld.param.u64 	%rd7, [_Z2SSPiS_i_param_1];
	ld.param.u32 	%r25, [_Z2SSPiS_i_param_2];
	cvta.to.global.u64 	%rd1, %rd8;
	mov.u32 	%r26, %ctaid.x;
	mov.u32 	%r27, %ntid.x;
	mov.u32 	%r28, %tid.x;
	mad.lo.s32 	%r1, %r26, %r27, %r28;
	mul.wide.s32 	%rd9, %r1, 4;
	add.s64 	%rd10, %rd1, %rd9;
	ld.global.u32 	%r2, [%rd10];
	setp.ge.s32 	%p1, %r1, %r25;
	@%p1 bra 	$L__BB0_15;
	setp.lt.s32 	%p2, %r25, 1;
	mov.b64 	%rd22, 0;
	@%p2 bra 	$L__BB0_14;
	and.b32  	%r3, %r25, 7;
	setp.lt.u32 	%p3, %r25, 8;
	mov.b32 	%r94, 0;
	mov.u32 	%r99, %r94;
	@%p3 bra 	$L__BB0_5;
	and.b32  	%r94, %r25, 2147483640;
	add.s64 	%rd21, %rd1, 16;
	mov.b32 	%r88, 0;
	mov.u32 	%r99, %r88;
$L__BB0_4:
	.pragma "nounroll";
	ld.global.u32 	%r32, [%rd21+-16];
	setp.lt.s32 	%p4, %r32, %r2;
	setp.eq.s32 	%p5, %r32, %r2;
	setp.lt.s32 	%p6, %r88, %r1;
	and.pred  	%p7, %p6, %p5;
	or.pred  	%p8, %p4, %p7;
	selp.u32 	%r33, 1, 0, %p8;
	add.s32 	%r34, %r99, %r33;
	ld.global.u32 	%r35, [%rd21+-12];
	setp.lt.s32 	%p9, %r35, %r2;
	setp.eq.s32 	%p10, %r35, %r2;
	add.s32 	%r36, %r88, 1;
	setp.lt.s32 	%p11, %r36, %r1;
	and.pred  	%p12, %p11, %p10;
	or.pred  	%p13, %p9, %p12;
	selp.u32 	%r37, 1, 0, %p13;
	add.s32 	%r38, %r34, %r37;
	ld.global.u32 	%r39, [%rd21+-8];
	setp.lt.s32 	%p14, %r39, %r2;
	setp.eq.s32 	%p15, %r39, %r2;
	add.s32 	%r40, %r88, 2;
	setp.lt.s32 	%p16, %r40, %r1;
	and.pred  	%p17, %p16, %p15;
	or.pred  	%p18, %p14, %p17;
	selp.u32 	%r41, 1, 0, %p18;
	add.s32 	%r42, %r38, %r41;
	ld.global.u32 	%r43, [%rd21+-4];
	setp.lt.s32 	%p19, %r43, %r2;
	setp.eq.s32 	%p20, %r43, %r2;
	add.s32 	%r44, %r88, 3;
	setp.lt.s32 	%p21, %r44, %r1;
	and.pred  	%p22, %p21, %p20;
	or.pred  	%p23, %p19, %p22;
	selp.u32 	%r45, 1, 0, %p23;
	add.s32 	%r46, %r42, %r45;
	ld.global.u32 	%r47, [%rd21];
	setp.lt.s32 	%p24, %r47, %r2;
	setp.eq.s32 	%p25, %r47, %r2;
	add.s32 	%r48, %r88, 4;
	setp.lt.s32 	%p26, %r48, %r1;
	and.pred  	%p27, %p26, %p25;
	or.pred  	%p28, %p24, %p27;
	selp.u32 	%r49, 1, 0, %p28;
	add.s32 	%r50, %r46, %r49;
	ld.global.u32 	%r51, [%rd21+4];
	setp.lt.s32 	%p29, %r51, %r2;
	setp.eq.s32 	%p30, %r51, %r2;
	add.s32 	%r52, %r88, 5;
	setp.lt.s32 	%p31, %r52, %r1;
	and.pred  	%p32, %p31, %p30;
	or.pred  	%p33, %p29, %p32;
	selp.u32 	%r53, 1, 0, %p33;
	add.s32 	%r54, %r50, %r53;
	ld.global.u32 	%r55, [%rd21+8];
	setp.lt.s32 	%p34, %r55, %r2;
	setp.eq.s32 	%p35, %r55, %r2;
	add.s32 	%r56, %r88, 6;
	setp.lt.s32 	%p36, %r56, %r1;
	and.pred  	%p37, %p36, %p35;
	or.pred  	%p38, %p34, %p37;
	selp.u32 	%r57, 1, 0, %p38;
	add.s32 	%r58, %r54, %r57;
	ld.global.u32 	%r59, [%rd21+12];
	setp.lt.s32 	%p39, %r59, %r2;
	setp.eq.s32 	%p40, %r59, %r2;
	add.s32 	%r60, %r88, 7;
	setp.lt.s32 	%p41, %r60, %r1;
	and.pred  	%p42, %p41, %p40;
	or.pred  	%p43, %p39, %p42;
	selp.u32 	%r61, 1, 0, %p43;
	add.s32 	%r99, %r58, %r61;
	add.s64 	%rd21, %rd21, 32;
	add.s32 	%r88, %r88, 8;
	setp.ne.s32 	%p44, %r88, %r94;
	@%p44 bra 	$L__BB0_4;
$L__BB0_5:
	setp.eq.s32 	%p45, %r3, 0;
	@%p45 bra 	$L__BB0_13;
	and.b32  	%r12, %r25, 3;
	setp.lt.u32 	%p46, %r3, 4;
	@%p46 bra 	$L__BB0_8;
	mul.wide.u32 	%rd12, %r94, 4;
	add.s64 	%rd13, %rd1, %rd12;
	ld.global.u32 	%r63, [%rd13];
	setp.lt.s32 	%p47, %r63, %r2;
	setp.eq.s32 	%p48, %r63, %r2;
	setp.lt.s32 	%p49, %r94, %r1;
	and.pred  	%p50, %p49, %p48;
	or.pred  	%p51, %p47, %p50;
	selp.u32 	%r64, 1, 0, %p51;
	add.s32 	%r65, %r99, %r64;
	add.s32 	%r66, %r94, 1;
	ld.global.u32 	%r67, [%rd13+4];
	setp.lt.s32 	%p52, %r67, %r2;
	setp.eq.s32 	%p53, %r67, %r2;
	setp.lt.s32 	%p54, %r66, %r1;
	and.pred  	%p55, %p54, %p53;
	or.pred  	%p56, %p52, %p55;
	selp.u32 	%r68, 1, 0, %p56;
	add.s32 	%r69, %r65, %r68;
	add.s32 	%r70, %r94, 2;
	ld.global.u32 	%r71, [%rd13+8];
	setp.lt.s32 	%p57, %r71, %r2;
	setp.eq.s32 	%p58, %r71, %r2;
	setp.lt.s32 	%p59, %r70, %r1;
	and.pred  	%p60, %p59, %p58;
	or.pred  	%p61, %p57, %p60;
	selp.u32 	%r72, 1, 0, %p61;
	add.s32 	%r73, %r69, %r72;
	add.s32 	%r74, %r94, 3;
	ld.global.u32 	%r75, [%rd13+12];
	setp.lt.s32 	%p62, %r75, %r2;
	setp.eq.s32 	%p63, %r75, %r2;
	setp.lt.s32 	%p64, %r74, %r1;
	and.pred  	%p65, %p64, %p63;
	or.pred  	%p66, %p62, %p65;
	selp.u32 	%r76, 1, 0, %p66;
	add.s32 	%r99, %r73, %r76;
	add.s32 	%r94, %r94, 4;
$L__BB0_8:
	setp.eq.s32 	%p67, %r12, 0;
	@%p67 bra 	$L__BB0_13;
	setp.eq.s32 	%p68, %r12, 1;
	@%p68 bra 	$L__BB0_11;
	mul.wide.u32 	%rd14, %r94, 4;
	add.s64 	%rd15, %rd1, %rd14;
	ld.global.u32 	%r78, [%rd15];
	setp.lt.s32 	%p69, %r78, %r2;
	setp.eq.s32 	%p70, %r78, %r2;
	setp.lt.s32 	%p71, %r94, %r1;
	and.pred  	%p72, %p71, %p70;
	or.pred  	%p73, %p69, %p72;
	selp.u32 	%r79, 1, 0, %p73;
	add.s32 	%r80, %r99, %r79;
	add.s32 	%r81, %r94, 1;
	ld.global.u32 	%r82, [%rd15+4];
	setp.lt.s32 	%p74, %r82, %r2;
	setp.eq.s32 	%p75, %r82, %r2;
	setp.lt.s32 	%p76, %r81, %r1;
	and.pred  	%p77, %p76, %p75;
	or.pred  	%p78, %p74, %p77;
	selp.u32 	%r83, 1, 0, %p78;
	add.s32 	%r99, %r80, %r83;
	add.s32 	%r94, %r94, 2;
$L__BB0_11:
	and.b32  	%r84, %r25, 1;
	setp.eq.b32 	%p79, %r84, 1;
	not.pred 	%p80, %p79;
	@%p80 bra 	$L__BB0_13;
	mul.wide.u32 	%rd16, %r94, 4;
	add.s64 	%rd17, %rd1, %rd16;
	ld.global.u32 	%r85, [%rd17];
	setp.lt.s32 	%p81, %r85, %r2;
	setp.eq.s32 	%p82, %r85, %r2;
	setp.lt.s32 	%p83, %r94, %r1;
	and.pred  	%p84, %p83, %p82;
	or.pred  	%p85, %p81, %p84;
	selp.u32 	%r87, 1, 0, %p85;
	add.s32 	%r99, %r99, %r87;
$L__BB0_13:
	cvt.u64.u32 	%rd22, %r99;
$L__BB0_14:
	cvta.to.global.u64 	%rd18, %rd7;
	shl.b64 	%rd19, %rd22, 2;
	add.s64 	%rd20, %rd18, %rd19;
	st.global.u32 	[%rd20], %r2;
$L__BB0_15:
	ret;

}


// ===== COMPILED SASS (sm_100) =====

	.target	sm_100

	.elftype	@"ET_EXEC"


//--------------------- .note.nv.tkinfo           --------------------------
	.section	.note.nv.tkinfo,"",@"SHT_NOTE"
	.sectionflags	@"SHF_NOTE_NV_TKINFO"
	.tkinfo
        /*0018*/ 	.word	0x00000002
        /*0030*/ 	.string	""
        /*0030*/ 	.string	"ptxas"
        /*0030*/ 	.string	"Cuda compilation tools, release 13.0, V13.0.88"
        /*0030*/ 	.string	"Build cuda_13.0.r13.0/compiler.36424714_0"
        /*0030*/ 	.string	"-arch sm_100 -m 64 "



//--------------------- .note.nv.cuinfo           --------------------------
	.section	.note.nv.cuinfo,"",@"SHT_NOTE"
	.sectionflags	@"SHF_NOTE_NV_CUINFO"
        /*0018*/ 	.short	0x0002
        /*001a*/ 	.short	0x0064
        /*001c*/ 	.short	0x0082
	.zero		2


//--------------------- .nv.info                  --------------------------
	.section	.nv.info,"",@"SHT_CUDA_INFO"
	.align	4


	//----- nvinfo : EIATTR_REGCOUNT
	.align		4
        /*0000*/ 	.byte	0x04, 0x2f
        /*0002*/ 	.short	(.L_1 - .L_0)
	.align		4
.L_0:
        /*0004*/ 	.word	index@(_Z2SSPiS_i)
        /*0008*/ 	.word	0x0000001a


	//----- nvinfo : EIATTR_FRAME_SIZE
	.align		4
.L_1:
        /*000c*/ 	.byte	0x04, 0x11
        /*000e*/ 	.short	(.L_3 - .L_2)
	.align		4
.L_2:
        /*0010*/ 	.word	index@(_Z2SSPiS_i)
        /*0014*/ 	.word	0x00000000


	//----- nvinfo : EIATTR_MIN_STACK_SIZE
	.align		4
.L_3:
        /*0018*/ 	.byte	0x04, 0x12
        /*001a*/ 	.short	(.L_5 - .L_4)
	.align		4
.L_4:
        /*001c*/ 	.word	index@(_Z2SSPiS_i)
        /*0020*/ 	.word	0x00000000
.L_5:


//--------------------- .nv.compat                --------------------------
	.section	.nv.compat,"",@"SHT_CUDA_COMPAT_INFO"
	.align	4
        /*0000*/ 	.byte	0x02, 0x09, 0x00, 0x00, 0x02, 0x02, 0x01, 0x00, 0x02, 0x05, 0x05, 0x00, 0x03, 0x07, 0x01, 0x01
        /*0010*/ 	.byte	0x02, 0x03, 0x00, 0x00, 0x02, 0x06, 0x01, 0x00, 0x04, 0x0b, 0x08, 0x00, 0x09, 0x00, 0x00, 0x00
        /*0020*/ 	.byte	0x00, 0x00, 0x00, 0x00


//--------------------- .nv.info._Z2SSPiS_i       --------------------------
	.section	.nv.info._Z2SSPiS_i,"",@"SHT_CUDA_INFO"
	.sectionflags	@""
	.align	4


	//----- nvinfo : EIATTR_CUDA_API_VERSION
	.align		4
        /*0000*/ 	.byte	0x04, 0x37
        /*0002*/ 	.short	(.L_7 - .L_6)
.L_6:
        /*0004*/ 	.word	0x00000082


	//----- nvinfo : EIATTR_KPARAM_INFO
	.align		4
.L_7:
        /*0008*/ 	.byte	0x04, 0x17
        /*000a*/ 	.short	(.L_9 - .L_8)
.L_8:
        /*000c*/ 	.word	0x00000000
        /*0010*/ 	.short	0x0002
        /*0012*/ 	.short	0x0010
        /*0014*/ 	.byte	0x00, 0xf0, 0x11, 0x00


	//----- nvinfo : EIATTR_KPARAM_INFO
	.align		4
.L_9:
        /*0018*/ 	.byte	0x04, 0x17
        /*001a*/ 	.short	(.L_11 - .L_10)
.L_10:
        /*001c*/ 	.word	0x00000000
        /*0020*/ 	.short	0x0001
        /*0022*/ 	.short	0x0008
        /*0024*/ 	.byte	0x00, 0xf5, 0x21, 0x00


	//----- nvinfo : EIATTR_KPARAM_INFO
	.align		4
.L_11:
        /*0028*/ 	.byte	0x04, 0x17
        /*002a*/ 	.short	(.L_13 - .L_12)
.L_12:
        /*002c*/ 	.word	0x00000000
        /*0030*/ 	.short	0x0000
        /*0032*/ 	.short	0x0000
        /*0034*/ 	.byte	0x00, 0xf5, 0x21, 0x00


	//----- nvinfo : EIATTR_SPARSE_MMA_MASK
	.align		4
.L_13:
        /*0038*/ 	.byte	0x03, 0x50
        /*003a*/ 	.short	0x0000


	//----- nvinfo : EIATTR_MAXREG_COUNT
	.align		4
        /*003c*/ 	.byte	0x03, 0x1b
        /*003e*/ 	.short	0x00ff


	//----- nvinfo : EIATTR_MERCURY_ISA_VERSION
	.align		4
        /*0040*/ 	.byte	0x03, 0x5f
        /*0042*/ 	.short	0x0101


	//----- nvinfo : EIATTR_VRC_CTA_INIT_COUNT
	.align		4
        /*0044*/ 	.byte	0x02, 0x4a
	.zero		1
	.zero		1


	//----- nvinfo : EIATTR_EXIT_INSTR_OFFSETS
	.align		4
        /*0048*/ 	.byte	0x04, 0x1c
        /*004a*/ 	.short	(.L_15 - .L_14)


	//   ....[0]....
.L_14:
        /*004c*/ 	.word	0x00000070


	//   ....[1]....
        /*0050*/ 	.word	0x00000a20


	//----- nvinfo : EIATTR_CBANK_PARAM_SIZE
	.align		4
.L_15:
        /*0054*/ 	.byte	0x03, 0x19
        /*0056*/ 	.short	0x0014


	//----- nvinfo : EIATTR_PARAM_CBANK
	.align		4
        /*0058*/ 	.byte	0x04, 0x0a
        /*005a*/ 	.short	(.L_17 - .L_16)
	.align		4
.L_16:
        /*005c*/ 	.word	index@(.nv.constant0._Z2SSPiS_i)
        /*0060*/ 	.short	0x0380
        /*0062*/ 	.short	0x0014


	//----- nvinfo : EIATTR_SW_WAR
	.align		4
.L_17:
        /*0064*/ 	.byte	0x04, 0x36
        /*0066*/ 	.short	(.L_19 - .L_18)
.L_18:
        /*0068*/ 	.word	0x00000008
.L_19:


//--------------------- .nv.callgraph             --------------------------
	.section	.nv.callgraph,"",@"SHT_CUDA_CALLGRAPH"
	.align	4
	.sectionentsize	8
	.align		4
        /*0000*/ 	.word	0x00000000
	.align		4
        /*0004*/ 	.word	0xffffffff
	.align		4
        /*0008*/ 	.word	0x00000000
	.align		4
        /*000c*/ 	.word	0xfffffffe
	.align		4
        /*0010*/ 	.word	0x00000000
	.align		4
        /*0014*/ 	.word	0xfffffffd
	.align		4
        /*0018*/ 	.word	0x00000000
	.align		4
        /*001c*/ 	.word	0xfffffffc


//--------------------- .text._Z2SSPiS_i          --------------------------
	.section	.text._Z2SSPiS_i,"ax",@progbits
	.align	128
        .global         _Z2SSPiS_i
        .type           _Z2SSPiS_i,@function
        .size           _Z2SSPiS_i,(.L_x_6 - _Z2SSPiS_i)
        .other          _Z2SSPiS_i,@"STO_CUDA_ENTRY STV_DEFAULT"
_Z2SSPiS_i:
.text._Z2SSPiS_i:
[----:B------:R-:W-:Y:S01]  /*0000*/  LDC R1, c[0x0][0x37c] ;  /* 0x0000df00ff017b82 */ /* 0x000fe20000000800 */
[----:B------:R-:W0:Y:S07]  /*0010*/  S2R R0, SR_TID.X ;  /* 0x0000000000007919 */ /* 0x000e2e0000002100 */
[----:B------:R-:W0:Y:S08]  /*0020*/  S2UR UR4, SR_CTAID.X ;  /* 0x00000000000479c3 */ /* 0x000e300000002500 */
[----:B------:R-:W0:Y:S08]  /*0030*/  LDC R7, c[0x0][0x360] ;  /* 0x0000d800ff077b82 */ /* 0x000e300000000800 */
[----:B------:R-:W1:Y:S01]  /*0040*/  LDC R6, c[0x0][0x390] ;  /* 0x0000e400ff067b82 */ /* 0x000e620000000800 */
[----:B0-----:R-:W-:-:S05]  /*0050*/  IMAD R7, R7, UR4, R0 ;  /* 0x0000000407077c24 */ /* 0x001fca000f8e0200 */
[----:B-1----:R-:W-:-:S13]  /*0060*/  ISETP.GE.AND P0, PT, R7, R6, PT ;  /* 0x000000060700720c */ /* 0x002fda0003f06270 */
[----:B------:R-:W-:Y:S05]  /*0070*/  @P0 EXIT ;  /* 0x000000000000094d */ /* 0x000fea0003800000 */
[----:B------:R-:W0:Y:S01]  /*0080*/  LDC.64 R2, c[0x0][0x380] ;  /* 0x0000e000ff027b82 */ /* 0x000e220000000a00 */
[----:B------:R-:W1:Y:S01]  /*0090*/  LDCU.64 UR6, c[0x0][0x358] ;  /* 0x00006b00ff0677ac */ /* 0x000e620008000a00 */
[----:B------:R-:W-:Y:S02]  /*00a0*/  ISETP.GE.AND P0, PT, R6, 0x1, PT ;  /* 0x000000010600780c */ /* 0x000fe40003f06270 */
[----:B------:R-:W-:Y:S01]  /*00b0*/  CS2R R10, SRZ ;  /* 0x00000000000a7805 */ /* 0x000fe2000001ff00 */
[----:B0-----:R-:W-:-:S05]  /*00c0*/  IMAD.WIDE R4, R7, 0x4, R2 ;  /* 0x0000000407047825 */ /* 0x001fca00078e0202 */
[----:B-1----:R0:W5:Y:S05]  /*00d0*/  LDG.E R0, desc[UR6][R4.64] ;  /* 0x0000000604007981 */ /* 0x00216a000c1e1900 */
[----:B------:R-:W-:Y:S05]  /*00e0*/  @!P0 BRA `(.L_x_0) ;  /* 0x00000008003c8947 */ /* 0x000fea0003800000 */
[C---:B------:R-:W-:Y:S01]  /*00f0*/  ISETP.GE.U32.AND P0, PT, R6.reuse, 0x8, PT ;  /* 0x000000080600780c */ /* 0x040fe20003f06070 */
[----:B------:R-:W-:Y:S01]  /*0100*/  IMAD.MOV.U32 R8, RZ, RZ, RZ ;  /* 0x000000ffff087224 */ /* 0x000fe200078e00ff */
[----:B------:R-:W-:Y:S01]  /*0110*/  LOP3.LUT R12, R6, 0x7, RZ, 0xc0, !PT ;  /* 0x00000007060c7812 */ /* 0x000fe200078ec0ff */
[----:B------:R-:W-:-:S03]  /*0120*/  IMAD.MOV.U32 R10, RZ, RZ, RZ ;  /* 0x000000ffff0a7224 */ /* 0x000fc600078e00ff */
[----:B------:R-:W-:-:S07]  /*0130*/  ISETP.NE.AND P2, PT, R12, RZ, PT ;  /* 0x000000ff0c00720c */ /* 0x000fce0003f45270 */
[----:B------:R-:W-:Y:S06]  /*0140*/  @!P0 BRA `(.L_x_1) ;  /* 0x0000000400108947 */ /* 0x000fec0003800000 */
[----:B------:R-:W1:Y:S01]  /*0150*/  LDCU.64 UR4, c[0x0][0x380] ;  /* 0x00007000ff0477ac */ /* 0x000e620008000a00 */
[----:B------:R-:W-:Y:S01]  /*0160*/  LOP3.LUT R8, R6, 0x7ffffff8, RZ, 0xc0, !PT ;  /* 0x7ffffff806087812 */ /* 0x000fe200078ec0ff */
[----:B------:R-:W-:Y:S01]  /*0170*/  IMAD.MOV.U32 R10, RZ, RZ, RZ ;  /* 0x000000ffff0a7224 */ /* 0x000fe200078e00ff */
[----:B-1----:R-:W-:-:S04]  /*0180*/  UIADD3 UR4, UP0, UPT, UR4, 0x10, URZ ;  /* 0x0000001004047890 */ /* 0x002fc8000ff1e0ff */
[----:B------:R-:W-:Y:S02]  /*0190*/  UIADD3.X UR5, UPT, UPT, URZ, UR5, URZ, UP0, !UPT ;  /* 0x00000005ff057290 */ /* 0x000fe400087fe4ff */
[----:B0-----:R-:W-:Y:S01]  /*01a0*/  IMAD.U32 R4, RZ, RZ, UR4 ;  /* 0x00000004ff047e24 */ /* 0x001fe2000f8e00ff */
[----:B------:R-:W-:-:S03]  /*01b0*/  UMOV UR4, URZ ;  /* 0x000000ff00047c82 */ /* 0x000fc60008000000 */
[----:B------:R-:W-:-:S07]  /*01c0*/  IMAD.U32 R5, RZ, RZ, UR5 ;  /* 0x00000005ff057e24 */ /* 0x000fce000f8e00ff */
.L_x_2:
[----:B------:R-:W2:Y:S04]  /*01d0*/  LDG.E R9, desc[UR6][R4.64+-0x10] ;  /* 0xfffff00604097981 */ /* 0x000ea8000c1e1900 */
[----:B------:R-:W3:Y:S04]  /*01e0*/  LDG.E R11, desc[UR6][R4.64+-0xc] ;  /* 0xfffff406040b7981 */ /* 0x000ee8000c1e1900 */
[----:B------:R-:W4:Y:S04]  /*01f0*/  LDG.E R13, desc[UR6][R4.64+-0x8] ;  /* 0xfffff806040d7981 */ /* 0x000f28000c1e1900 */
[----:B------:R-:W4:Y:S04]  /*0200*/  LDG.E R15, desc[UR6][R4.64+-0x4] ;  /* 0xfffffc06040f7981 */ /* 0x000f28000c1e1900 */
[----:B------:R-:W4:Y:S04]  /*0210*/  LDG.E R17, desc[UR6][R4.64] ;  /* 0x0000000604117981 */ /* 0x000f28000c1e1900 */
[----:B------:R-:W4:Y:S04]  /*0220*/  LDG.E R19, desc[UR6][R4.64+0x4] ;  /* 0x0000040604137981 */ /* 0x000f28000c1e1900 */
[----:B------:R-:W4:Y:S04]  /*0230*/  LDG.E R21, desc[UR6][R4.64+0x8] ;  /* 0x0000080604157981 */ /* 0x000f28000c1e1900 */
[----:B------:R-:W4:Y:S01]  /*0240*/  LDG.E R23, desc[UR6][R4.64+0xc] ;  /* 0x00000c0604177981 */ /* 0x000f22000c1e1900 */
[----:B------:R-:W-:Y:S01]  /*0250*/  UIADD3 UR5, UPT, UPT, UR4, 0x1, URZ ;  /* 0x0000000104057890 */ /* 0x000fe2000fffe0ff */
[----:B--2--5:R-:W-:-:S04]  /*0260*/  ISETP.NE.AND P1, PT, R9, R0, PT ;  /* 0x000000000900720c */ /* 0x024fc80003f25270 */
[----:B------:R-:W-:Y:S02]  /*0270*/  ISETP.GT.AND P1, PT, R7, UR4, !P1 ;  /* 0x0000000407007c0c */ /* 0x000fe4000cf24270 */
[-C--:B---3--:R-:W-:Y:S02]  /*0280*/  ISETP.NE.AND P0, PT, R11, R0.reuse, PT ;  /* 0x000000000b00720c */ /* 0x088fe40003f05270 */
[-C--:B------:R-:W-:Y:S01]  /*0290*/  ISETP.LT.OR P1, PT, R9, R0.reuse, P1 ;  /* 0x000000000900720c */ /* 0x080fe20000f21670 */
[----:B------:R-:W-:Y:S01]  /*02a0*/  VIADD R9, R10, 0x1 ;  /* 0x000000010a097836 */ /* 0x000fe20000000000 */
[----:B------:R-:W-:Y:S01]  /*02b0*/  ISETP.GT.AND P0, PT, R7, UR5, !P0 ;  /* 0x0000000507007c0c */ /* 0x000fe2000c704270 */
[----:B------:R-:W-:Y:S01]  /*02c0*/  UIADD3 UR5, UPT, UPT, UR4, 0x2, URZ ;  /* 0x0000000204057890 */ /* 0x000fe2000fffe0ff */
[-C--:B----4-:R-:W-:Y:S02]  /*02d0*/  ISETP.NE.AND P3, PT, R13, R0.reuse, PT ;  /* 0x000000000d00720c */ /* 0x090fe40003f65270 */
[----:B------:R-:W-:-:S07]  /*02e0*/  ISETP.LT.OR P0, PT, R11, R0, P0 ;  /* 0x000000000b00720c */ /* 0x000fce0000701670 */
[----:B------:R-:W-:Y:S01]  /*02f0*/  @!P1 IMAD.MOV R9, RZ, RZ, R10 ;  /* 0x000000ffff099224 */ /* 0x000fe200078e020a */
[----:B------:R-:W-:Y:S01]  /*0300*/  ISETP.GT.AND P1, PT, R7, UR5, !P3 ;  /* 0x0000000507007c0c */ /* 0x000fe2000df24270 */
[----:B------:R-:W-:Y:S01]  /*0310*/  UIADD3 UR5, UPT, UPT, UR4, 0x3, URZ ;  /* 0x0000000304057890 */ /* 0x000fe2000fffe0ff */
[-C--:B------:R-:W-:Y:S01]  /*0320*/  ISETP.NE.AND P3, PT, R15, R0.reuse, PT ;  /* 0x000000000f00720c */ /* 0x080fe20003f65270 */
[----:B------:R-:W-:Y:S01]  /*0330*/  VIADD R10, R9, 0x1 ;  /* 0x00000001090a7836 */ /* 0x000fe20000000000 */
[----:B------:R-:W-:Y:S01]  /*0340*/  ISETP.LT.OR P1, PT, R13, R0, P1 ;  /* 0x000000000d00720c */ /* 0x000fe20000f21670 */
[----:B------:R-:W-:Y:S02]  /*0350*/  @!P0 IMAD.MOV R10, RZ, RZ, R9 ;  /* 0x000000ffff0a8224 */ /* 0x000fe400078e0209 */
[----:B------:R-:W-:Y:S01]  /*0360*/  ISETP.GT.AND P3, PT, R7, UR5, !P3 ;  /* 0x0000000507007c0c */ /* 0x000fe2000df64270 */
[----:B------:R-:W-:Y:S01]  /*0370*/  UIADD3 UR5, UPT, UPT, UR4, 0x4, URZ ;  /* 0x0000000404057890 */ /* 0x000fe2000fffe0ff */
[----:B------:R-:W-:-:S02]  /*0380*/  VIADD R9, R10, 0x1 ;  /* 0x000000010a097836 */ /* 0x000fc40000000000 */
[-C--:B------:R-:W-:Y:S02]  /*0390*/  ISETP.LT.OR P0, PT, R15, R0.reuse, P3 ;  /* 0x000000000f00720c */ /* 0x080fe40001f01670 */
[----:B------:R-:W-:-:S04]  /*03a0*/  ISETP.NE.AND P3, PT, R17, R0, PT ;  /* 0x000000001100720c */ /* 0x000fc80003f65270 */
[----:B------:R-:W-:Y:S01]  /*03b0*/  @!P1 IMAD.MOV R9, RZ, RZ, R10 ;  /* 0x000000ffff099224 */ /* 0x000fe200078e020a */
[----:B------:R-:W-:Y:S01]  /*03c0*/  ISETP.GT.AND P1, PT, R7, UR5, !P3 ;  /* 0x0000000507007c0c */ /* 0x000fe2000df24270 */
[----:B------:R-:W-:Y:S01]  /*03d0*/  UIADD3 UR5, UPT, UPT, UR4, 0x5, URZ ;  /* 0x0000000504057890 */ /* 0x000fe2000fffe0ff */
[-C--:B------:R-:W-:Y:S01]  /*03e0*/  ISETP.NE.AND P3, PT, R19, R0.reuse, PT ;  /* 0x000000001300720c */ /* 0x080fe20003f65270 */
[----:B------:R-:W-:Y:S01]  /*03f0*/  VIADD R10, R9, 0x1 ;  /* 0x00000001090a7836 */ /* 0x000fe20000000000 */
[-C--:B------:R-:W-:Y:S02]  /*0400*/  ISETP.LT.OR P1, PT, R17, R0.reuse, P1 ;  /* 0x000000001100720c */ /* 0x080fe40000f21670 */
[----:B------:R-:W-:Y:S01]  /*0410*/  @!P0 IMAD.MOV R10, RZ, RZ, R9 ;  /* 0x000000ffff0a8224 */ /* 0x000fe200078e0209 */
[----:B------:R-:W-:Y:S01]  /*0420*/  ISETP.GT.AND P3, PT, R7, UR5, !P3 ;  /* 0x0000000507007c0c */ /* 0x000fe2000df64270 */
[----:B------:R-:W-:Y:S02]  /*0430*/  UIADD3 UR5, UPT, UPT, UR4, 0x6, URZ ;  /* 0x0000000604057890 */ /* 0x000fe4000fffe0ff */
[----:B------:R-:W-:Y:S01]  /*0440*/  VIADD R9, R10, 0x1 ;  /* 0x000000010a097836 */ /* 0x000fe20000000000 */
[----:B------:R-:W-:-:S02]  /*0450*/  ISETP.LT.OR P0, PT, R19, R0, P3 ;  /* 0x000000001300720c */ /* 0x000fc40001f01670 */
[----:B------:R-:W-:-:S04]  /*0460*/  ISETP.NE.AND P3, PT, R21, R0, PT ;  /* 0x000000001500720c */ /* 0x000fc80003f65270 */
[----:B------:R-:W-:Y:S01]  /*0470*/  @!P1 IMAD.MOV R9, RZ, RZ, R10 ;  /* 0x000000ffff099224 */ /* 0x000fe200078e020a */
[----:B------:R-:W-:Y:S01]  /*0480*/  ISETP.GT.AND P1, PT, R7, UR5, !P3 ;  /* 0x0000000507007c0c */ /* 0x000fe2000df24270 */
[----:B------:R-:W-:Y:S01]  /*0490*/  UIADD3 UR5, UPT, UPT, UR4, 0x7, URZ ;  /* 0x0000000704057890 */ /* 0x000fe2000fffe0ff */
[-C--:B------:R-:W-:Y:S01]  /*04a0*/  ISETP.NE.AND P3, PT, R23, R0.reuse, PT ;  /* 0x000000001700720c */ /* 0x080fe20003f65270 */
[----:B------:R-:W-:Y:S01]  /*04b0*/  UIADD3 UR4, UPT, UPT, UR4, 0x8, URZ ;  /* 0x0000000804047890 */ /* 0x000fe2000fffe0ff */
[----:B------:R-:W-:Y:S01]  /*04c0*/  ISETP.LT.OR P1, PT, R21, R0, P1 ;  /* 0x000000001500720c */ /* 0x000fe20000f21670 */
[----:B------:R-:W-:Y:S02]  /*04d0*/  VIADD R10, R9, 0x1 ;  /* 0x00000001090a7836 */ /* 0x000fe40000000000 */
[----:B------:R-:W-:Y:S01]  /*04e0*/  ISETP.GT.AND P3, PT, R7, UR5, !P3 ;  /* 0x0000000507007c0c */ /* 0x000fe2000df64270 */
[----:B------:R-:W-:Y:S01]  /*04f0*/  @!P0 IMAD.MOV R10, RZ, RZ, R9 ;  /* 0x000000ffff0a8224 */ /* 0x000fe200078e0209 */
[----:B------:R-:W-:-:S02]  /*0500*/  ISETP.NE.AND P0, PT, R8, UR4, PT ;  /* 0x0000000408007c0c */ /* 0x000fc4000bf05270 */
[----:B------:R-:W-:Y:S01]  /*0510*/  ISETP.LT.OR P3, PT, R23, R0, P3 ;  /* 0x000000001700720c */ /* 0x000fe20001f61670 */
[----:B------:R-:W-:-:S05]  /*0520*/  VIADD R9, R10, 0x1 ;  /* 0x000000010a097836 */ /* 0x000fca0000000000 */
[----:B------:R-:W-:Y:S01]  /*0530*/  @!P1 IMAD.MOV R9, RZ, RZ, R10 ;  /* 0x000000ffff099224 */ /* 0x000fe200078e020a */
[----:B------:R-:W-:-:S03]  /*0540*/  IADD3 R4, P1, PT, R4, 0x20, RZ ;  /* 0x0000002004047810 */ /* 0x000fc60007f3e0ff */
[----:B------:R-:W-:Y:S02]  /*0550*/  VIADD R10, R9, 0x1 ;  /* 0x00000001090a7836 */ /* 0x000fe40000000000 */
[----:B------:R-:W-:Y:S02]  /*0560*/  IMAD.X R5, RZ, RZ, R5, P1 ;  /* 0x000000ffff057224 */ /* 0x000fe400008e0605 */
[----:B------:R-:W-:Y:S01]  /*0570*/  @!P3 IMAD.MOV R10, RZ, RZ, R9 ;  /* 0x000000ffff0ab224 */ /* 0x000fe200078e0209 */
[----:B------:R-:W-:Y:S06]  /*0580*/  @P0 BRA `(.L_x_2) ;  /* 0xfffffffc00100947 */ /* 0x000fec000383ffff */
.L_x_1:
[----:B------:R-:W-:Y:S05]  /*0590*/  @!P2 BRA `(.L_x_3) ;  /* 0x00000004000ca947 */ /* 0x000fea0003800000 */
[----:B------:R-:W-:Y:S02]  /*05a0*/  ISETP.GE.U32.AND P0, PT, R12, 0x4, PT ;  /* 0x000000040c00780c */ /* 0x000fe40003f06070 */
[----:B------:R-:W-:-:S04]  /*05b0*/  LOP3.LUT R14, R6, 0x3, RZ, 0xc0, !PT ;  /* 0x00000003060e7812 */ /* 0x000fc800078ec0ff */
[----:B------:R-:W-:-:S07]  /*05c0*/  ISETP.NE.AND P2, PT, R14, RZ, PT ;  /* 0x000000ff0e00720c */ /* 0x000fce0003f45270 */
[----:B------:R-:W-:Y:S06]  /*05d0*/  @!P0 BRA `(.L_x_4) ;  /* 0x0000000000748947 */ /* 0x000fec0003800000 */
[----:B0-----:R-:W-:-:S05]  /*05e0*/  IMAD.WIDE.U32 R4, R8, 0x4, R2 ;  /* 0x0000000408047825 */ /* 0x001fca00078e0002 */
[----:B------:R-:W2:Y:S04]  /*05f0*/  LDG.E R9, desc[UR6][R4.64] ;  /* 0x0000000604097981 */ /* 0x000ea8000c1e1900 */
[----:B------:R-:W3:Y:S04]  /*0600*/  LDG.E R11, desc[UR6][R4.64+0x4] ;  /* 0x00000406040b7981 */ /* 0x000ee8000c1e1900 */
[----:B------:R-:W4:Y:S04]  /*0610*/  LDG.E R13, desc[UR6][R4.64+0x8] ;  /* 0x00000806040d7981 */ /* 0x000f28000c1e1900 */
[----:B------:R0:W4:Y:S01]  /*0620*/  LDG.E R15, desc[UR6][R4.64+0xc] ;  /* 0x00000c06040f7981 */ /* 0x000122000c1e1900 */
[----:B------:R-:W-:-:S02]  /*0630*/  VIADD R12, R8, 0x1 ;  /* 0x00000001080c7836 */ /* 0x000fc40000000000 */
[----:B0-----:R-:W-:Y:S01]  /*0640*/  VIADD R4, R8, 0x3 ;  /* 0x0000000308047836 */ /* 0x001fe20000000000 */
[----:B--2--5:R-:W-:-:S04]  /*0650*/  ISETP.NE.AND P1, PT, R9, R0, PT ;  /* 0x000000000900720c */ /* 0x024fc80003f25270 */
[-C--:B------:R-:W-:Y:S02]  /*0660*/  ISETP.LT.AND P1, PT, R8, R7.reuse, !P1 ;  /* 0x000000070800720c */ /* 0x080fe40004f21270 */
[-C--:B---3--:R-:W-:Y:S02]  /*0670*/  ISETP.NE.AND P0, PT, R11, R0.reuse, PT ;  /* 0x000000000b00720c */ /* 0x088fe40003f05270 */
[-C--:B------:R-:W-:Y:S01]  /*0680*/  ISETP.LT.OR P1, PT, R9, R0.reuse, P1 ;  /* 0x000000000900720c */ /* 0x080fe20000f21670 */
[----:B------:R-:W-:Y:S01]  /*0690*/  VIADD R9, R10, 0x1 ;  /* 0x000000010a097836 */ /* 0x000fe20000000000 */
[----:B------:R-:W-:Y:S01]  /*06a0*/  ISETP.LT.AND P0, PT, R12, R7, !P0 ;  /* 0x000000070c00720c */ /* 0x000fe20004701270 */
[C---:B------:R-:W-:Y:S01]  /*06b0*/  VIADD R12, R8.reuse, 0x2 ;  /* 0x00000002080c7836 */ /* 0x040fe20000000000 */
[-C--:B----4-:R-:W-:Y:S01]  /*06c0*/  ISETP.NE.AND P3, PT, R13, R0.reuse, PT ;  /* 0x000000000d00720c */ /* 0x090fe20003f65270 */
[----:B------:R-:W-:Y:S01]  /*06d0*/  VIADD R8, R8, 0x4 ;  /* 0x0000000408087836 */ /* 0x000fe20000000000 */
[----:B------:R-:W-:-:S02]  /*06e0*/  ISETP.LT.OR P0, PT, R11, R0, P0 ;  /* 0x000000000b00720c */ /* 0x000fc40000701670 */
[----:B------:R-:W-:-:S05]  /*06f0*/  ISETP.LT.AND P3, PT, R12, R7, !P3 ;  /* 0x000000070c00720c */ /* 0x000fca0005f61270 */
[----:B------:R-:W-:Y:S01]  /*0700*/  @!P1 IMAD.MOV R9, RZ, RZ, R10 ;  /* 0x000000ffff099224 */ /* 0x000fe200078e020a */
[-C--:B------:R-:W-:Y:S02]  /*0710*/  ISETP.LT.OR P1, PT, R13, R0.reuse, P3 ;  /* 0x000000000d00720c */ /* 0x080fe40001f21670 */
[----:B------:R-:W-:Y:S01]  /*0720*/  ISETP.NE.AND P3, PT, R15, R0, PT ;  /* 0x000000000f00720c */ /* 0x000fe20003f65270 */
[----:B------:R-:W-:Y:S02]  /*0730*/  VIADD R5, R9, 0x1 ;  /* 0x0000000109057836 */ /* 0x000fe40000000000 */
[----:B------:R-:W-:Y:S01]  /*0740*/  @!P0 IMAD.MOV R5, RZ, RZ, R9 ;  /* 0x000000ffff058224 */ /* 0x000fe200078e0209 */
[----:B------:R-:W-:-:S03]  /*0750*/  ISETP.LT.AND P3, PT, R4, R7, !P3 ;  /* 0x000000070400720c */ /* 0x000fc60005f61270 */
[----:B------:R-:W-:Y:S01]  /*0760*/  VIADD R4, R5, 0x1 ;  /* 0x0000000105047836 */ /* 0x000fe20000000000 */
[----:B------:R-:W-:-:S03]  /*0770*/  ISETP.LT.OR P3, PT, R15, R0, P3 ;  /* 0x000000000f00720c */ /* 0x000fc60001f61670 */
[----:B------:R-:W-:-:S04]  /*0780*/  @!P1 IMAD.MOV R4, RZ, RZ, R5 ;  /* 0x000000ffff049224 */ /* 0x000fc800078e0205 */
[----:B------:R-:W-:-:S06]  /*0790*/  VIADD R10, R4, 0x1 ;  /* 0x00000001040a7836 */ /* 0x000fcc0000000000 */
[----:B------:R-:W-:-:S07]  /*07a0*/  @!P3 IMAD.MOV R10, RZ, RZ, R4 ;  /* 0x000000ffff0ab224 */ /* 0x000fce00078e0204 */
.L_x_4:
[----:B------:R-:W-:Y:S05]  /*07b0*/  @!P2 BRA `(.L_x_3) ;  /* 0x000000000084a947 */ /* 0x000fea0003800000 */
[----:B------:R-:W-:-:S13]  /*07c0*/  ISETP.NE.AND P3, PT, R14, 0x1, PT ;  /* 0x000000010e00780c */ /* 0x000fda0003f65270 */
[----:B0-----:R-:W-:-:S05]  /*07d0*/  @P3 IMAD.WIDE.U32 R4, R8, 0x4, R2 ;  /* 0x0000000408043825 */ /* 0x001fca00078e0002 */
[----:B------:R-:W2:Y:S01]  /*07e0*/  @P3 LDG.E R9, desc[UR6][R4.64] ;  /* 0x0000000604093981 */ /* 0x000ea2000c1e1900 */
[----:B------:R-:W-:-:S03]  /*07f0*/  LOP3.LUT R6, R6, 0x1, RZ, 0xc0, !PT ;  /* 0x0000000106067812 */ /* 0x000fc600078ec0ff */
[----:B------:R-:W3:Y:S01]  /*0800*/  @P3 LDG.E R11, desc[UR6][R4.64+0x4] ;  /* 0x00000406040b3981 */ /* 0x000ee2000c1e1900 */
[----:B------:R-:W-:Y:S01]  /*0810*/  ISETP.NE.U32.AND P2, PT, R6, 0x1, PT ;  /* 0x000000010600780c */ /* 0x000fe20003f45070 */
[----:B------:R-:W-:Y:S01]  /*0820*/  @P3 VIADD R6, R8, 0x1 ;  /* 0x0000000108063836 */ /* 0x000fe20000000000 */
[----:B--2--5:R-:W-:-:S04]  /*0830*/  @P3 ISETP.NE.AND P0, PT, R9, R0, PT ;  /* 0x000000000900320c */ /* 0x024fc80003f05270 */
[C---:B------:R-:W-:Y:S01]  /*0840*/  @P3 ISETP.LT.AND P0, PT, R8.reuse, R7, !P0 ;  /* 0x000000070800320c */ /* 0x040fe20004701270 */
[----:B------:R-:W-:-:S06]  /*0850*/  @P3 VIADD R8, R8, 0x2 ;  /* 0x0000000208083836 */ /* 0x000fcc0000000000 */
[----:B------:R-:W-:-:S06]  /*0860*/  @!P2 IMAD.WIDE.U32 R2, R8, 0x4, R2 ;  /* 0x000000040802a825 */ /* 0x000fcc00078e0002 */
[----:B------:R0:W2:Y:S01]  /*0870*/  @!P2 LDG.E R3, desc[UR6][R2.64] ;  /* 0x000000060203a981 */ /* 0x0000a2000c1e1900 */
[-C--:B------:R-:W-:Y:S02]  /*0880*/  @P3 ISETP.LT.OR P0, PT, R9, R0.reuse, P0 ;  /* 0x000000000900320c */ /* 0x080fe40000701670 */
[----:B---3--:R-:W-:Y:S02]  /*0890*/  @P3 ISETP.NE.AND P4, PT, R11, R0, PT ;  /* 0x000000000b00320c */ /* 0x008fe40003f85270 */
[----:B------:R-:W-:Y:S02]  /*08a0*/  PLOP3.LUT P1, PT, PT, PT, PT, 0x80, 0x8 ;  /* 0x000000000008781c */ /* 0x000fe40003f2f070 */
[----:B------:R-:W-:Y:S02]  /*08b0*/  @P3 PLOP3.LUT P1, PT, P0, PT, PT, 0x80, 0x8 ;  /* 0x000000000008381c */ /* 0x000fe4000072f070 */
[----:B------:R-:W-:-:S04]  /*08c0*/  @P3 ISETP.LT.AND P4, PT, R6, R7, !P4 ;  /* 0x000000070600320c */ /* 0x000fc80006781270 */
[----:B------:R-:W-:Y:S02]  /*08d0*/  @P3 ISETP.LT.OR P4, PT, R11, R0, P4 ;  /* 0x000000000b00320c */ /* 0x000fe40002781670 */
[----:B------:R-:W-:Y:S02]  /*08e0*/  PLOP3.LUT P0, PT, PT, PT, PT, 0x80, 0x8 ;  /* 0x000000000008781c */ /* 0x000fe40003f0f070 */
[----:B------:R-:W-:Y:S01]  /*08f0*/  @P3 PLOP3.LUT P0, PT, P4, PT, PT, 0x80, 0x8 ;  /* 0x000000000008381c */ /* 0x000fe2000270f070 */
[----:B------:R-:W-:Y:S02]  /*0900*/  @P3 VIADD R4, R10, 0x1 ;  /* 0x000000010a043836 */ /* 0x000fe40000000000 */
[----:B------:R-:W-:-:S04]  /*0910*/  @!P1 IMAD.MOV R4, RZ, RZ, R10 ;  /* 0x000000ffff049224 */ /* 0x000fc800078e020a */
[----:B0-----:R-:W-:-:S06]  /*0920*/  @P3 VIADD R2, R4, 0x1 ;  /* 0x0000000104023836 */ /* 0x001fcc0000000000 */
[----:B------:R-:W-:-:S04]  /*0930*/  @!P0 IMAD.MOV R2, RZ, RZ, R4 ;  /* 0x000000ffff028224 */ /* 0x000fc800078e0204 */
[----:B------:R-:W-:-:S04]  /*0940*/  @P3 IMAD.MOV.U32 R10, RZ, RZ, R2 ;  /* 0x000000ffff0a3224 */ /* 0x000fc800078e0002 */
[----:B------:R-:W-:Y:S01]  /*0950*/  @!P2 VIADD R2, R10, 0x1 ;  /* 0x000000010a02a836 */ /* 0x000fe20000000000 */
[----:B--2---:R-:W-:-:S04]  /*0960*/  @!P2 ISETP.NE.AND P4, PT, R3, R0, PT ;  /* 0x000000000300a20c */ /* 0x004fc80003f85270 */
[----:B------:R-:W-:-:S04]  /*0970*/  @!P2 ISETP.LT.AND P1, PT, R8, R7, !P4 ;  /* 0x000000070800a20c */ /* 0x000fc80006721270 */
[----:B------:R-:W-:Y:S02]  /*0980*/  @!P2 ISETP.LT.OR P4, PT, R3, R0, P1 ;  /* 0x000000000300a20c */ /* 0x000fe40000f81670 */
[----:B------:R-:W-:Y:S02]  /*0990*/  PLOP3.LUT P1, PT, PT, PT, PT, 0x80, 0x8 ;  /* 0x000000000008781c */ /* 0x000fe40003f2f070 */
[----:B------:R-:W-:-:S13]  /*09a0*/  @!P2 PLOP3.LUT P1, PT, P4, PT, PT, 0x80, 0x8 ;  /* 0x000000000008a81c */ /* 0x000fda000272f070 */
[----:B------:R-:W-:-:S04]  /*09b0*/  @!P1 IMAD.MOV R2, RZ, RZ, R10 ;  /* 0x000000ffff029224 */ /* 0x000fc800078e020a */
[----:B------:R-:W-:-:S07]  /*09c0*/  @!P2 IMAD.MOV.U32 R10, RZ, RZ, R2 ;  /* 0x000000ffff0aa224 */ /* 0x000fce00078e0002 */
.L_x_3:
[----:B------:R-:W-:-:S07]  /*09d0*/  IMAD.MOV.U32 R11, RZ, RZ, RZ ;  /* 0x000000ffff0b7224 */ /* 0x000fce00078e00ff */
.L_x_0:
[----:B------:R-:W1:Y:S02]  /*09e0*/  LDCU.64 UR4, c[0x0][0x388] ;  /* 0x00007100ff0477ac */ /* 0x000e640008000a00 */
[----:B-1----:R-:W-:-:S04]  /*09f0*/  LEA R2, P0, R10, UR4, 0x2 ;  /* 0x000000040a027c11 */ /* 0x002fc8000f8010ff */
[----:B------:R-:W-:-:S05]  /*0a00*/  LEA.HI.X R3, R10, UR5, R11, 0x2, P0 ;  /* 0x000000050a037c11 */ /* 0x000fca00080f140b */
[----:B-----5:R-:W-:Y:S01]  /*0a10*/  STG.E desc[UR6][R2.64], R0 ;  /* 0x0000000002007986 */ /* 0x020fe2000c101906 */
[----:B------:R-:W-:Y:S05]  /*0a20*/  EXIT ;  /* 0x000000000000794d */ /* 0x000fea0003800000 */
.L_x_5:
[----:B------:R-:W-:-:S00]  /*0a30*/  BRA `(.L_x_5) ;  /* 0xfffffffc00fc7947 */ /* 0x000fc0000383ffff */
[----:B------:R-:W-:-:S00]  /*0a40*/  NOP ;  /* 0x0000000000007918 */ /* 0x000fc00000000000 */
        /* <DEDUP_REMOVED lines=11> */
.L_x_6:


//--------------------- .nv.shared.reserved.0     --------------------------
	.section	.nv.shared.reserved.0,"aw",@nobits
	.weak		__nv_reservedSMEM_offset_0_alias
	.size		__nv_reservedSMEM_offset_0_alias, 0, 64
	.other		__nv_reservedSMEM_offset_0_alias,@"STO_CUDA_RESERVED_SHARED STV_DEFAULT"
__nv_reservedSMEM_offset_0_alias:
	.zero		0
	.zero		64


//--------------------- .nv.constant0._Z2SSPiS_i  --------------------------
	.section	.nv.constant0._Z2SSPiS_i,"a",@progbits
	.sectionflags	@""
	.align	4
.nv.constant0._Z2SSPiS_i:
	.zero		916


//--------------------- SYMBOLS --------------------------

	.type		.nv.reservedSmem.offset0,@object
	.size		.nv.reservedSmem.offset0,0x4
